//
// Generated by NVIDIA NVVM Compiler
//
// Compiler Build ID: CL-36424714
// Cuda compilation tools, release 13.0, V13.0.88
// Based on NVVM 20.0.0
//

.version 9.0
.target sm_100
.address_size 64

	// .globl	_Z3pi2Pd

.visible .entry _Z3pi2Pd(
	.param .u64 .ptr .align 1 _Z3pi2Pd_param_0
)
{
	.reg .pred 	%p<2>;
	.reg .b32 	%r<18>;
	.reg .b64 	%rd<5>;
	.reg .b64 	%fd<18>;

	ld.param.u64 	%rd1, [_Z3pi2Pd_param_0];
	mov.u32 	%r8, %tid.x;
	mov.u32 	%r9, %ctaid.x;
	shl.b32 	%r10, %r9, 8;
	add.s32 	%r1, %r10, %r8;
	mul.lo.s32 	%r11, %r8, 200000;
	mad.lo.s32 	%r12, %r9, 51200000, %r11;
	or.b32  	%r17, %r12, 5;
	mov.f64 	%fd17, 0d0000000000000000;
	mov.b32 	%r16, 5;
$L__BB0_1:
	add.s32 	%r13, %r17, -2;
	cvt.rn.f64.u32 	%fd4, %r13;
	rcp.rn.f64 	%fd5, %fd4;
	neg.f64 	%fd6, %fd5;
	add.f64 	%fd7, %fd17, %fd6;
	add.s32 	%r14, %r17, 4;
	cvt.rn.f64.u32 	%fd8, %r17;
	rcp.rn.f64 	%fd9, %fd8;
	add.f64 	%fd10, %fd7, %fd9;
	add.s32 	%r15, %r17, 2;
	cvt.rn.f64.u32 	%fd11, %r15;
	rcp.rn.f64 	%fd12, %fd11;
	neg.f64 	%fd13, %fd12;
	add.f64 	%fd14, %fd10, %fd13;
	cvt.rn.f64.u32 	%fd15, %r14;
	rcp.rn.f64 	%fd16, %fd15;
	add.f64 	%fd17, %fd14, %fd16;
	add.s32 	%r17, %r17, 8;
	add.s32 	%r16, %r16, 8;
	setp.ne.s32 	%p1, %r16, 200005;
	@%p1 bra 	$L__BB0_1;
	cvta.to.global.u64 	%rd2, %rd1;
	mul.wide.u32 	%rd3, %r1, 8;
	add.s64 	%rd4, %rd2, %rd3;
	st.global.f64 	[%rd4], %fd17;
	ret;

}


// ===== COMPILED SASS (sm_100) =====

	.target	sm_100

	.elftype	@"ET_EXEC"


//--------------------- .note.nv.tkinfo           --------------------------
	.section	.note.nv.tkinfo,"",@"SHT_NOTE"
	.sectionflags	@"SHF_NOTE_NV_TKINFO"
	.tkinfo
        /*0018*/ 	.word	0x00000002
        /*0030*/ 	.string	""
        /*0030*/ 	.string	"ptxas"
        /*0030*/ 	.string	"Cuda compilation tools, release 13.0, V13.0.88"
        /*0030*/ 	.string	"Build cuda_13.0.r13.0/compiler.36424714_0"
        /*0030*/ 	.string	"-arch sm_100 -m 64 "



//--------------------- .note.nv.cuinfo           --------------------------
	.section	.note.nv.cuinfo,"",@"SHT_NOTE"
	.sectionflags	@"SHF_NOTE_NV_CUINFO"
        /*0018*/ 	.short	0x0002
        /*001a*/ 	.short	0x0064
        /*001c*/ 	.short	0x0082
	.zero		2


//--------------------- .nv.info                  --------------------------
	.section	.nv.info,"",@"SHT_CUDA_INFO"
	.align	4


	//----- nvinfo : EIATTR_REGCOUNT
	.align		4
        /*0000*/ 	.byte	0x04, 0x2f
        /*0002*/ 	.short	(.L_1 - .L_0)
	.align		4
.L_0:
        /*0004*/ 	.word	index@(_Z3pi2Pd)
        /*0008*/ 	.word	0x00000012


	//----- nvinfo : EIATTR_FRAME_SIZE
	.align		4
.L_1:
        /*000c*/ 	.byte	0x04, 0x11
        /*000e*/ 	.short	(.L_3 - .L_2)
	.align		4
.L_2:
        /*0010*/ 	.word	index@($__internal_0_$__cuda_sm20_dblrcp_rn_slowpath_v3)
        /*0014*/ 	.word	0x00000000


	//----- nvinfo : EIATTR_FRAME_SIZE
	.align		4
.L_3:
        /*0018*/ 	.byte	0x04, 0x11
        /*001a*/ 	.short	(.L_5 - .L_4)
	.align		4
.L_4:
        /*001c*/ 	.word	index@(_Z3pi2Pd)
        /*0020*/ 	.word	0x00000000


	//----- nvinfo : EIATTR_MIN_STACK_SIZE
	.align		4
.L_5:
        /*0024*/ 	.byte	0x04, 0x12
        /*0026*/ 	.short	(.L_7 - .L_6)
	.align		4
.L_6:
        /*0028*/ 	.word	index@(_Z3pi2Pd)
        /*002c*/ 	.word	0x00000000
.L_7:


//--------------------- .nv.compat                --------------------------
	.section	.nv.compat,"",@"SHT_CUDA_COMPAT_INFO"
	.align	4
        /*0000*/ 	.byte	0x02, 0x09, 0x00, 0x00, 0x02, 0x02, 0x01, 0x00, 0x02, 0x05, 0x05, 0x00, 0x03, 0x07, 0x01, 0x01
        /*0010*/ 	.byte	0x02, 0x03, 0x00, 0x00, 0x02, 0x06, 0x01, 0x00, 0x04, 0x0b, 0x08, 0x00, 0x01, 0x00, 0x00, 0x00
        /*0020*/ 	.byte	0x00, 0x00, 0x00, 0x00


//--------------------- .nv.info._Z3pi2Pd         --------------------------
	.section	.nv.info._Z3pi2Pd,"",@"SHT_CUDA_INFO"
	.sectionflags	@""
	.align	4


	//----- nvinfo : EIATTR_CUDA_API_VERSION
	.align		4
        /*0000*/ 	.byte	0x04, 0x37
        /*0002*/ 	.short	(.L_9 - .L_8)
.L_8:
        /*0004*/ 	.word	0x00000082


	//----- nvinfo : EIATTR_KPARAM_INFO
	.align		4
.L_9:
        /*0008*/ 	.byte	0x04, 0x17
        /*000a*/ 	.short	(.L_11 - .L_10)
.L_10:
        /*000c*/ 	.word	0x00000000
        /*0010*/ 	.short	0x0000
        /*0012*/ 	.short	0x0000
        /*0014*/ 	.byte	0x00, 0xf5, 0x21, 0x00


	//----- nvinfo : EIATTR_SPARSE_MMA_MASK
	.align		4
.L_11:
        /*0018*/ 	.byte	0x03, 0x50
        /*001a*/ 	.short	0x0000


	//----- nvinfo : EIATTR_MAXREG_COUNT
	.align		4
        /*001c*/ 	.byte	0x03, 0x1b
        /*001e*/ 	.short	0x00ff


	//----- nvinfo : EIATTR_MERCURY_ISA_VERSION
	.align		4
        /*0020*/ 	.byte	0x03, 0x5f
        /*0022*/ 	.short	0x0101


	//----- nvinfo : EIATTR_VRC_CTA_INIT_COUNT
	.align		4
        /*0024*/ 	.byte	0x02, 0x4a
	.zero		1
	.zero		1


	//----- nvinfo : EIATTR_EXIT_INSTR_OFFSETS
	.align		4
        /*0028*/ 	.byte	0x04, 0x1c
        /*002a*/ 	.short	(.L_13 - .L_12)


	//   ....[0]....
.L_12:
        /*002c*/ 	.word	0x00000610


	//----- nvinfo : EIATTR_CRS_STACK_SIZE
	.align		4
.L_13:
        /*0030*/ 	.byte	0x04, 0x1e
        /*0032*/ 	.short	(.L_15 - .L_14)
.L_14:
        /*0034*/ 	.word	0x00000000


	//----- nvinfo : EIATTR_CBANK_PARAM_SIZE
	.align		4
.L_15:
        /*0038*/ 	.byte	0x03, 0x19
        /*003a*/ 	.short	0x0008


	//----- nvinfo : EIATTR_PARAM_CBANK
	.align		4
        /*003c*/ 	.byte	0x04, 0x0a
        /*003e*/ 	.short	(.L_17 - .L_16)
	.align		4
.L_16:
        /*0040*/ 	.word	index@(.nv.constant0._Z3pi2Pd)
        /*0044*/ 	.short	0x0380
        /*0046*/ 	.short	0x0008


	//----- nvinfo : EIATTR_SW_WAR
	.align		4
.L_17:
        /*0048*/ 	.byte	0x04, 0x36
        /*004a*/ 	.short	(.L_19 - .L_18)
.L_18:
        /*004c*/ 	.word	0x00000008
.L_19:


//--------------------- .nv.callgraph             --------------------------
	.section	.nv.callgraph,"",@"SHT_CUDA_CALLGRAPH"
	.align	4
	.sectionentsize	8
	.align		4
        /*0000*/ 	.word	0x00000000
	.align		4
        /*0004*/ 	.word	0xffffffff
	.align		4
        /*0008*/ 	.word	0x00000000
	.align		4
        /*000c*/ 	.word	0xfffffffe
	.align		4
        /*0010*/ 	.word	0x00000000
	.align		4
        /*0014*/ 	.word	0xfffffffd
	.align		4
        /*0018*/ 	.word	0x00000000
	.align		4
        /*001c*/ 	.word	0xfffffffc


//--------------------- .text._Z3pi2Pd            --------------------------
	.section	.text._Z3pi2Pd,"ax",@progbits
	.align	128
        .global         _Z3pi2Pd
        .type           _Z3pi2Pd,@function
        .size           _Z3pi2Pd,(.L_x_14 - _Z3pi2Pd)
        .other          _Z3pi2Pd,@"STO_CUDA_ENTRY STV_DEFAULT"
_Z3pi2Pd:
.text._Z3pi2Pd:
[----:B------:R-:W-:Y:S01]  /*0000*/  LDC R1, c[0x0][0x37c] ;  /* 0x0000df00ff017b82 */ /* 0x000fe20000000800 */
[----:B------:R-:W0:Y:S01]  /*0010*/  S2R R0, SR_TID.X ;  /* 0x0000000000007919 */ /* 0x000e220000002100 */
[----:B------:R-:W-:Y:S01]  /*0020*/  IMAD.MOV.U32 R7, RZ, RZ, 0x30d40 ;  /* 0x00030d40ff077424 */ /* 0x000fe200078e00ff */
[----:B------:R-:W-:Y:S01]  /*0030*/  CS2R R4, SRZ ;  /* 0x0000000000047805 */ /* 0x000fe2000001ff00 */
[----:B------:R-:W1:Y:S01]  /*0040*/  LDCU.64 UR6, c[0x0][0x358] ;  /* 0x00006b00ff0677ac */ /* 0x000e620008000a00 */
[----:B------:R-:W0:Y:S01]  /*0050*/  S2R R3, SR_CTAID.X ;  /* 0x0000000000037919 */ /* 0x000e220000002500 */
[----:B------:R-:W-:Y:S01]  /*0060*/  UMOV UR4, 0x5 ;  /* 0x0000000500047882 */ /* 0x000fe20000000000 */
[----:B0-----:R-:W-:-:S04]  /*0070*/  IMAD R0, R3, 0x100, R0 ;  /* 0x0000010003007824 */ /* 0x001fc800078e0200 */
[----:B-1----:R-:W-:-:S07]  /*0080*/  IMAD R2, R0, R7, 0x5 ;  /* 0x0000000500027424 */ /* 0x002fce00078e0207 */
.L_x_8:
[----:B------:R-:W-:Y:S01]  /*0090*/  VIADD R12, R2, 0xfffffffe ;  /* 0xfffffffe020c7836 */ /* 0x000fe20000000000 */
[----:B------:R-:W-:Y:S01]  /*00a0*/  UIADD3 UR4, UPT, UPT, UR4, 0x8, URZ ;  /* 0x0000000804047890 */ /* 0x000fe2000fffe0ff */
[----:B------:R-:W-:Y:S03]  /*00b0*/  BSSY.RECONVERGENT B0, `(.L_x_0) ;  /* 0x0000014000007945 */ /* 0x000fe60003800200 */
[----:B------:R-:W-:Y:S01]  /*00c0*/  UISETP.NE.AND UP0, UPT, UR4, 0x30d45, UPT ;  /* 0x00030d450400788c */ /* 0x000fe2000bf05270 */
[----:B------:R-:W0:Y:S08]  /*00d0*/  I2F.F64.U32 R12, R12 ;  /* 0x0000000c000c7312 */ /* 0x000e300000201800 */
[----:B0-----:R-:W0:Y:S01]  /*00e0*/  MUFU.RCP64H R7, R13 ;  /* 0x0000000d00077308 */ /* 0x001e220000001800 */
[----:B------:R-:W-:-:S04]  /*00f0*/  IADD3 R6, PT, PT, R13, 0x300402, RZ ;  /* 0x003004020d067810 */ /* 0x000fc80007ffe0ff */
[----:B------:R-:W-:Y:S02]  /*0100*/  FSETP.GEU.AND P0, PT, |R6|, 5.8789094863358348022e-39, PT ;  /* 0x004004020600780b */ /* 0x000fe40003f0e200 */
[----:B0-----:R-:W-:-:S08]  /*0110*/  DFMA R8, -R12, R6, 1 ;  /* 0x3ff000000c08742b */ /* 0x001fd00000000106 */
[----:B------:R-:W-:-:S08]  /*0120*/  DFMA R8, R8, R8, R8 ;  /* 0x000000080808722b */ /* 0x000fd00000000008 */
[----:B------:R-:W-:-:S08]  /*0130*/  DFMA R8, R6, R8, R6 ;  /* 0x000000080608722b */ /* 0x000fd00000000006 */
[----:B------:R-:W-:-:S08]  /*0140*/  DFMA R10, -R12, R8, 1 ;  /* 0x3ff000000c0a742b */ /* 0x000fd00000000108 */
[----:B------:R-:W-:Y:S01]  /*0150*/  DFMA R8, R8, R10, R8 ;  /* 0x0000000a0808722b */ /* 0x000fe20000000008 */
[----:B------:R-:W-:Y:S10]  /*0160*/  @P0 BRA `(.L_x_1) ;  /* 0x0000000000200947 */ /* 0x000ff40003800000 */
[----:B------:R-:W-:Y:S01]  /*0170*/  LOP3.LUT R3, R13, 0x7fffffff, RZ, 0xc0, !PT ;  /* 0x7fffffff0d037812 */ /* 0x000fe200078ec0ff */
[----:B------:R-:W-:Y:S01]  /*0180*/  IMAD.MOV.U32 R6, RZ, RZ, R12 ;  /* 0x000000ffff067224 */ /* 0x000fe200078e000c */
[----:B------:R-:W-:Y:S01]  /*0190*/  MOV R8, 0x1d0 ;  /* 0x000001d000087802 */ /* 0x000fe20000000f00 */
[----:B------:R-:W-:Y:S02]  /*01a0*/  IMAD.MOV.U32 R7, RZ, RZ, R13 ;  /* 0x000000ffff077224 */ /* 0x000fe400078e000d */
[----:B------:R-:W-:-:S07]  /*01b0*/  VIADD R12, R3, 0xfff00000 ;  /* 0xfff00000030c7836 */ /* 0x000fce0000000000 */
[----:B------:R-:W-:Y:S05]  /*01c0*/  CALL.REL.NOINC `($__internal_0_$__cuda_sm20_dblrcp_rn_slowpath_v3) ;  /* 0x0000000400147944 */ /* 0x000fea0003c00000 */
[----:B------:R-:W-:Y:S01]  /*01d0*/  MOV R8, R10 ;  /* 0x0000000a00087202 */ /* 0x000fe20000000f00 */
[----:B------:R-:W-:-:S07]  /*01e0*/  IMAD.MOV.U32 R9, RZ, RZ, R11 ;  /* 0x000000ffff097224 */ /* 0x000fce00078e000b */
.L_x_1:
[----:B------:R-:W-:Y:S05]  /*01f0*/  BSYNC.RECONVERGENT B0 ;  /* 0x0000000000007941 */ /* 0x000fea0003800200 */
.L_x_0:
[----:B------:R-:W0:Y:S01]  /*0200*/  I2F.F64.U32 R6, R2 ;  /* 0x0000000200067312 */ /* 0x000e220000201800 */
[----:B------:R-:W-:Y:S01]  /*0210*/  BSSY.RECONVERGENT B0, `(.L_x_2) ;  /* 0x0000012000007945 */ /* 0x000fe20003800200 */
[----:B------:R-:W-:Y:S01]  /*0220*/  DADD R4, -R8, R4 ;  /* 0x0000000008047229 */ /* 0x000fe20000000104 */
[----:B------:R-:W-:-:S05]  /*0230*/  VIADD R3, R2, 0x4 ;  /* 0x0000000402037836 */ /* 0x000fca0000000000 */
[----:B0-----:R-:W0:Y:S01]  /*0240*/  MUFU.RCP64H R11, R7 ;  /* 0x00000007000b7308 */ /* 0x001e220000001800 */
[----:B------:R-:W-:-:S05]  /*0250*/  VIADD R10, R7, 0x300402 ;  /* 0x00300402070a7836 */ /* 0x000fca0000000000 */
[----:B------:R-:W-:Y:S01]  /*0260*/  FSETP.GEU.AND P0, PT, |R10|, 5.8789094863358348022e-39, PT ;  /* 0x004004020a00780b */ /* 0x000fe20003f0e200 */
[----:B0-----:R-:W-:-:S08]  /*0270*/  DFMA R12, -R6, R10, 1 ;  /* 0x3ff00000060c742b */ /* 0x001fd0000000010a */
[----:B------:R-:W-:-:S08]  /*0280*/  DFMA R12, R12, R12, R12 ;  /* 0x0000000c0c0c722b */ /* 0x000fd0000000000c */
[----:B------:R-:W-:-:S08]  /*0290*/  DFMA R12, R10, R12, R10 ;  /* 0x0000000c0a0c722b */ /* 0x000fd0000000000a */
[----:B------:R-:W-:-:S08]  /*02a0*/  DFMA R14, -R6, R12, 1 ;  /* 0x3ff00000060e742b */ /* 0x000fd0000000010c */
[----:B------:R-:W-:Y:S01]  /*02b0*/  DFMA R12, R12, R14, R12 ;  /* 0x0000000e0c0c722b */ /* 0x000fe2000000000c */
[----:B------:R-:W-:Y:S10]  /*02c0*/  @P0 BRA `(.L_x_3) ;  /* 0x0000000000180947 */ /* 0x000ff40003800000 */
[----:B------:R-:W-:-:S04]  /*02d0*/  LOP3.LUT R8, R7, 0x7fffffff, RZ, 0xc0, !PT ;  /* 0x7fffffff07087812 */ /* 0x000fc800078ec0ff */
[----:B------:R-:W-:Y:S02]  /*02e0*/  IADD3 R12, PT, PT, R8, -0x100000, RZ ;  /* 0xfff00000080c7810 */ /* 0x000fe40007ffe0ff */
[----:B------:R-:W-:-:S07]  /*02f0*/  MOV R8, 0x310 ;  /* 0x0000031000087802 */ /* 0x000fce0000000f00 */
[----:B------:R-:W-:Y:S05]  /*0300*/  CALL.REL.NOINC `($__internal_0_$__cuda_sm20_dblrcp_rn_slowpath_v3) ;  /* 0x0000000000c47944 */ /* 0x000fea0003c00000 */
[----:B------:R-:W-:Y:S02]  /*0310*/  IMAD.MOV.U32 R12, RZ, RZ, R10 ;  /* 0x000000ffff0c7224 */ /* 0x000fe400078e000a */
[----:B------:R-:W-:-:S07]  /*0320*/  IMAD.MOV.U32 R13, RZ, RZ, R11 ;  /* 0x000000ffff0d7224 */ /* 0x000fce00078e000b */
.L_x_3:
[----:B------:R-:W-:Y:S05]  /*0330*/  BSYNC.RECONVERGENT B0 ;  /* 0x0000000000007941 */ /* 0x000fea0003800200 */
.L_x_2:
[----:B------:R-:W-:Y:S01]  /*0340*/  IADD3 R6, PT, PT, R2, 0x2, RZ ;  /* 0x0000000202067810 */ /* 0x000fe20007ffe0ff */
[----:B------:R-:W-:Y:S01]  /*0350*/  BSSY.RECONVERGENT B0, `(.L_x_4) ;  /* 0x0000010000007945 */ /* 0x000fe20003800200 */
[----:B------:R-:W-:-:S04]  /*0360*/  DADD R4, R4, R12 ;  /* 0x0000000004047229 */ /* 0x000fc8000000000c */
[----:B------:R-:W0:Y:S08]  /*0370*/  I2F.F64.U32 R6, R6 ;  /* 0x0000000600067312 */ /* 0x000e300000201800 */
        /* <DEDUP_REMOVED lines=9> */
[----:B------:R-:W-:-:S05]  /*0410*/  LOP3.LUT R8, R7, 0x7fffffff, RZ, 0xc0, !PT ;  /* 0x7fffffff07087812 */ /* 0x000fca00078ec0ff */
[----:B------:R-:W-:Y:S01]  /*0420*/  VIADD R12, R8, 0xfff00000 ;  /* 0xfff00000080c7836 */ /* 0x000fe20000000000 */
[----:B------:R-:W-:-:S07]  /*0430*/  MOV R8, 0x450 ;  /* 0x0000045000087802 */ /* 0x000fce0000000f00 */
[----:B------:R-:W-:Y:S05]  /*0440*/  CALL.REL.NOINC `($__internal_0_$__cuda_sm20_dblrcp_rn_slowpath_v3) ;  /* 0x0000000000747944 */ /* 0x000fea0003c00000 */
.L_x_5:
[----:B------:R-:W-:Y:S05]  /*0450*/  BSYNC.RECONVERGENT B0 ;  /* 0x0000000000007941 */ /* 0x000fea0003800200 */
.L_x_4:
[----:B------:R-:W0:Y:S01]  /*0460*/  I2F.F64.U32 R14, R3 ;  /* 0x00000003000e7312 */ /* 0x000e220000201800 */
[----:B------:R-:W-:Y:S01]  /*0470*/  BSSY.RECONVERGENT B0, `(.L_x_6) ;  /* 0x0000013000007945 */ /* 0x000fe20003800200 */
[----:B------:R-:W-:-:S06]  /*0480*/  DADD R4, R4, -R10 ;  /* 0x0000000004047229 */ /* 0x000fcc000000080a */
        /* <DEDUP_REMOVED lines=12> */
[----:B------:R-:W-:Y:S01]  /*0550*/  IMAD.MOV.U32 R7, RZ, RZ, R15 ;  /* 0x000000ffff077224 */ /* 0x000fe200078e000f */
[----:B------:R-:W-:-:S07]  /*0560*/  IADD3 R12, PT, PT, R3, -0x100000, RZ ;  /* 0xfff00000030c7810 */ /* 0x000fce0007ffe0ff */
[----:B------:R-:W-:Y:S05]  /*0570*/  CALL.REL.NOINC `($__internal_0_$__cuda_sm20_dblrcp_rn_slowpath_v3) ;  /* 0x0000000000287944 */ /* 0x000fea0003c00000 */
[----:B------:R-:W-:Y:S02]  /*0580*/  IMAD.MOV.U32 R8, RZ, RZ, R10 ;  /* 0x000000ffff087224 */ /* 0x000fe400078e000a */
[----:B------:R-:W-:-:S07]  /*0590*/  IMAD.MOV.U32 R9, RZ, RZ, R11 ;  /* 0x000000ffff097224 */ /* 0x000fce00078e000b */
.L_x_7:
[----:B------:R-:W-:Y:S05]  /*05a0*/  BSYNC.RECONVERGENT B0 ;  /* 0x0000000000007941 */ /* 0x000fea0003800200 */
.L_x_6:
[----:B------:R-:W-:Y:S01]  /*05b0*/  DADD R4, R4, R8 ;  /* 0x0000000004047229 */ /* 0x000fe20000000008 */
[----:B------:R-:W-:Y:S01]  /*05c0*/  IADD3 R2, PT, PT, R2, 0x8, RZ ;  /* 0x0000000802027810 */ /* 0x000fe20007ffe0ff */
[----:B------:R-:W-:Y:S09]  /*05d0*/  BRA.U UP0, `(.L_x_8) ;  /* 0xfffffff900ac7547 */ /* 0x000ff2000b83ffff */
[----:B------:R-:W0:Y:S02]  /*05e0*/  LDC.64 R2, c[0x0][0x380] ;  /* 0x0000e000ff027b82 */ /* 0x000e240000000a00 */
[----:B0-----:R-:W-:-:S05]  /*05f0*/  IMAD.WIDE.U32 R2, R0, 0x8, R2 ;  /* 0x0000000800027825 */ /* 0x001fca00078e0002 */
[----:B------:R-:W-:Y:S01]  /*0600*/  STG.E.64 desc[UR6][R2.64], R4 ;  /* 0x0000000402007986 */ /* 0x000fe2000c101b06 */
[----:B------:R-:W-:Y:S05]  /*0610*/  EXIT ;  /* 0x000000000000794d */ /* 0x000fea0003800000 */
        .weak           $__internal_0_$__cuda_sm20_dblrcp_rn_slowpath_v3
        .type           $__internal_0_$__cuda_sm20_dblrcp_rn_slowpath_v3,@function
        .size           $__internal_0_$__cuda_sm20_dblrcp_rn_slowpath_v3,(.L_x_14 - $__internal_0_$__cuda_sm20_dblrcp_rn_slowpath_v3)
$__internal_0_$__cuda_sm20_dblrcp_rn_slowpath_v3:
[----:B------:R-:W-:Y:S01]  /*0620*/  DSETP.GTU.AND P0, PT, |R6|, +INF , PT ;  /* 0x7ff000000600742a */ /* 0x000fe20003f0c200 */
[----:B------:R-:W-:-:S13]  /*0630*/  BSSY.RECONVERGENT B1, `(.L_x_9) ;  /* 0x0000023000017945 */ /* 0x000fda0003800200 */
[----:B------:R-:W-:Y:S05]  /*0640*/  @P0 BRA `(.L_x_10) ;  /* 0x00000000007c0947 */ /* 0x000fea0003800000 */
[----:B------:R-:W-:-:S05]  /*0650*/  LOP3.LUT R13, R7, 0x7fffffff, RZ, 0xc0, !PT ;  /* 0x7fffffff070d7812 */ /* 0x000fca00078ec0ff */
[----:B------:R-:W-:-:S05]  /*0660*/  VIADD R9, R13, 0xffffffff ;  /* 0xffffffff0d097836 */ /* 0x000fca0000000000 */
[----:B------:R-:W-:-:S13]  /*0670*/  ISETP.GE.U32.AND P0, PT, R9, 0x7fefffff, PT ;  /* 0x7fefffff0900780c */ /* 0x000fda0003f06070 */
[----:B------:R-:W-:Y:S01]  /*0680*/  @P0 LOP3.LUT R11, R7, 0x7ff00000, RZ, 0x3c, !PT ;  /* 0x7ff00000070b0812 */ /* 0x000fe200078e3cff */
[----:B------:R-:W-:Y:S01]  /*0690*/  @P0 IMAD.MOV.U32 R10, RZ, RZ, RZ ;  /* 0x000000ffff0a0224 */ /* 0x000fe200078e00ff */
[----:B------:R-:W-:Y:S06]  /*06a0*/  @P0 BRA `(.L_x_11) ;  /* 0x00000000006c0947 */ /* 0x000fec0003800000 */
[----:B------:R-:W-:-:S13]  /*06b0*/  ISETP.GE.U32.AND P0, PT, R13, 0x1000001, PT ;  /* 0x010000010d00780c */ /* 0x000fda0003f06070 */
[----:B------:R-:W-:Y:S05]  /*06c0*/  @!P0 BRA `(.L_x_12) ;  /* 0x0000000000348947 */ /* 0x000fea0003800000 */
[----:B------:R-:W-:Y:S01]  /*06d0*/  IADD3 R11, PT, PT, R7, -0x3fe00000, RZ ;  /* 0xc0200000070b7810 */ /* 0x000fe20007ffe0ff */
[----:B------:R-:W-:-:S03]  /*06e0*/  IMAD.MOV.U32 R10, RZ, RZ, R6 ;  /* 0x000000ffff0a7224 */ /* 0x000fc600078e0006 */
[----:B------:R-:W0:Y:S03]  /*06f0*/  MUFU.RCP64H R13, R11 ;  /* 0x0000000b000d7308 */ /* 0x000e260000001800 */
[----:B0-----:R-:W-:-:S08]  /*0700*/  DFMA R14, -R10, R12, 1 ;  /* 0x3ff000000a0e742b */ /* 0x001fd0000000010c */
[----:B------:R-:W-:-:S08]  /*0710*/  DFMA R14, R14, R14, R14 ;  /* 0x0000000e0e0e722b */ /* 0x000fd0000000000e */
[----:B------:R-:W-:-:S08]  /*0720*/  DFMA R14, R12, R14, R12 ;  /* 0x0000000e0c0e722b */ /* 0x000fd0000000000c */
[----:B------:R-:W-:-:S08]  /*0730*/  DFMA R12, -R10, R14, 1 ;  /* 0x3ff000000a0c742b */ /* 0x000fd0000000010e */
[----:B------:R-:W-:-:S08]  /*0740*/  DFMA R12, R14, R12, R14 ;  /* 0x0000000c0e0c722b */ /* 0x000fd0000000000e */
[----:B------:R-:W-:-:S08]  /*0750*/  DMUL R12, R12, 2.2250738585072013831e-308 ;  /* 0x001000000c0c7828 */ /* 0x000fd00000000000 */
[----:B------:R-:W-:-:S08]  /*0760*/  DFMA R6, -R6, R12, 1 ;  /* 0x3ff000000606742b */ /* 0x000fd0000000010c */
[----:B------:R-:W-:-:S08]  /*0770*/  DFMA R6, R6, R6, R6 ;  /* 0x000000060606722b */ /* 0x000fd00000000006 */
[----:B------:R-:W-:Y:S01]  /*0780*/  DFMA R10, R12, R6, R12 ;  /* 0x000000060c0a722b */ /* 0x000fe2000000000c */
[----:B------:R-:W-:Y:S10]  /*0790*/  BRA `(.L_x_11) ;  /* 0x0000000000307947 */ /* 0x000ff40003800000 */
.L_x_12:
[----:B------:R-:W-:Y:S01]  /*07a0*/  DMUL R6, R6, 8.11296384146066816958e+31 ;  /* 0x4690000006067828 */ /* 0x000fe20000000000 */
[----:B------:R-:W-:-:S05]  /*07b0*/  IMAD.MOV.U32 R10, RZ, RZ, R12 ;  /* 0x000000ffff0a7224 */ /* 0x000fca00078e000c */
[----:B------:R-:W0:Y:S02]  /*07c0*/  MUFU.RCP64H R11, R7 ;  /* 0x00000007000b7308 */ /* 0x000e240000001800 */
[----:B0-----:R-:W-:-:S08]  /*07d0*/  DFMA R12, -R6, R10, 1 ;  /* 0x3ff00000060c742b */ /* 0x001fd0000000010a */
[----:B------:R-:W-:-:S08]  /*07e0*/  DFMA R12, R12, R12, R12 ;  /* 0x0000000c0c0c722b */ /* 0x000fd0000000000c */
[----:B------:R-:W-:-:S08]  /*07f0*/  DFMA R12, R10, R12, R10 ;  /* 0x0000000c0a0c722b */ /* 0x000fd0000000000a */
[----:B------:R-:W-:-:S08]  /*0800*/  DFMA R10, -R6, R12, 1 ;  /* 0x3ff00000060a742b */ /* 0x000fd0000000010c */
[----:B------:R-:W-:-:S08]  /*0810*/  DFMA R10, R12, R10, R12 ;  /* 0x0000000a0c0a722b */ /* 0x000fd0000000000c */
[----:B------:R-:W-:Y:S01]  /*0820*/  DMUL R10, R10, 8.11296384146066816958e+31 ;  /* 0x469000000a0a7828 */ /* 0x000fe20000000000 */
[----:B------:R-:W-:Y:S10]  /*0830*/  BRA `(.L_x_11) ;  /* 0x0000000000087947 */ /* 0x000ff40003800000 */
.L_x_10:
[----:B------:R-:W-:Y:S02]  /*0840*/  LOP3.LUT R11, R7, 0x80000, RZ, 0xfc, !PT ;  /* 0x00080000070b7812 */ /* 0x000fe400078efcff */
[----:B------:R-:W-:-:S07]  /*0850*/  MOV R10, R6 ;  /* 0x00000006000a7202 */ /* 0x000fce0000000f00 */
.L_x_11:
[----:B------:R-:W-:Y:S05]  /*0860*/  BSYNC.RECONVERGENT B1 ;  /* 0x0000000000017941 */ /* 0x000fea0003800200 */
.L_x_9:
[----:B------:R-:W-:-:S04]  /*0870*/  IMAD.MOV.U32 R9, RZ, RZ, 0x0 ;  /* 0x00000000ff097424 */ /* 0x000fc800078e00ff */
[----:B------:R-:W-:Y:S05]  /*0880*/  RET.REL.NODEC R8 `(_Z3pi2Pd) ;  /* 0xfffffff408dc7950 */ /* 0x000fea0003c3ffff */
.L_x_13:
[----:B------:R-:W-:-:S00]  /*0890*/  BRA `(.L_x_13) ;  /* 0xfffffffc00fc7947 */ /* 0x000fc0000383ffff */
[----:B------:R-:W-:-:S00]  /*08a0*/  NOP ;  /* 0x0000000000007918 */ /* 0x000fc00000000000 */
        /* <DEDUP_REMOVED lines=13> */
.L_x_14:


//--------------------- .nv.shared.reserved.0     --------------------------
	.section	.nv.shared.reserved.0,"aw",@nobits
	.weak		__nv_reservedSMEM_offset_0_alias
	.size		__nv_reservedSMEM_offset_0_alias, 0, 64
	.other		__nv_reservedSMEM_offset_0_alias,@"STO_CUDA_RESERVED_SHARED STV_DEFAULT"
__nv_reservedSMEM_offset_0_alias:
	.zero		0
	.zero		64


//--------------------- .nv.constant0._Z3pi2Pd    --------------------------
	.section	.nv.constant0._Z3pi2Pd,"a",@progbits
	.sectionflags	@""
	.align	4
.nv.constant0._Z3pi2Pd:
	.zero		904


//--------------------- SYMBOLS --------------------------

	.type		.nv.reservedSmem.offset0,@object
	.size		.nv.reservedSmem.offset0,0x4
